//
// Generated by NVIDIA NVVM Compiler
//
// Compiler Build ID: CL-36424714
// Cuda compilation tools, release 13.0, V13.0.88
// Based on NVVM 20.0.0
//

.version 9.0
.target sm_100
.address_size 64

	// .globl	_Z10dotKernel1PfS_S_i
.extern .shared .align 16 .b8 cache[];

.visible .entry _Z10dotKernel1PfS_S_i(
	.param .u64 .ptr .align 1 _Z10dotKernel1PfS_S_i_param_0,
	.param .u64 .ptr .align 1 _Z10dotKernel1PfS_S_i_param_1,
	.param .u64 .ptr .align 1 _Z10dotKernel1PfS_S_i_param_2,
	.param .u32 _Z10dotKernel1PfS_S_i_param_3
)
{
	.reg .pred 	%p<6>;
	.reg .b32 	%r<18>;
	.reg .b32 	%f<8>;
	.reg .b64 	%rd<12>;

	ld.param.u64 	%rd1, [_Z10dotKernel1PfS_S_i_param_0];
	ld.param.u64 	%rd2, [_Z10dotKernel1PfS_S_i_param_1];
	ld.param.u64 	%rd3, [_Z10dotKernel1PfS_S_i_param_2];
	ld.param.u32 	%r8, [_Z10dotKernel1PfS_S_i_param_3];
	mov.u32 	%r17, %ntid.x;
	mov.u32 	%r2, %ctaid.x;
	mov.u32 	%r3, %tid.x;
	mad.lo.s32 	%r4, %r17, %r2, %r3;
	setp.lt.s32 	%p1, %r4, %r8;
	@%p1 bra 	$L__BB0_2;
	shl.b32 	%r9, %r3, 2;
	mov.u32 	%r10, cache;
	add.s32 	%r11, %r10, %r9;
	mov.b32 	%r12, 0;
	st.shared.u32 	[%r11], %r12;
	bra.uni 	$L__BB0_8;
$L__BB0_2:
	cvta.to.global.u64 	%rd4, %rd1;
	cvta.to.global.u64 	%rd5, %rd2;
	mul.wide.s32 	%rd6, %r4, 4;
	add.s64 	%rd7, %rd4, %rd6;
	ld.global.f32 	%f1, [%rd7];
	add.s64 	%rd8, %rd5, %rd6;
	ld.global.f32 	%f2, [%rd8];
	mul.f32 	%f3, %f1, %f2;
	shl.b32 	%r13, %r3, 2;
	mov.u32 	%r14, cache;
	add.s32 	%r5, %r14, %r13;
	st.shared.f32 	[%r5], %f3;
	bar.sync 	0;
	setp.lt.u32 	%p2, %r17, 2;
	@%p2 bra 	$L__BB0_6;
$L__BB0_3:
	shr.u32 	%r7, %r17, 1;
	setp.ge.u32 	%p3, %r3, %r7;
	@%p3 bra 	$L__BB0_5;
	shl.b32 	%r15, %r7, 2;
	add.s32 	%r16, %r5, %r15;
	ld.shared.f32 	%f4, [%r16];
	ld.shared.f32 	%f5, [%r5];
	add.f32 	%f6, %f4, %f5;
	st.shared.f32 	[%r5], %f6;
$L__BB0_5:
	bar.sync 	0;
	setp.gt.u32 	%p4, %r17, 3;
	mov.u32 	%r17, %r7;
	@%p4 bra 	$L__BB0_3;
$L__BB0_6:
	setp.ne.s32 	%p5, %r3, 0;
	@%p5 bra 	$L__BB0_8;
	ld.shared.f32 	%f7, [cache];
	cvta.to.global.u64 	%rd9, %rd3;
	mul.wide.u32 	%rd10, %r2, 4;
	add.s64 	%rd11, %rd9, %rd10;
	st.global.f32 	[%rd11], %f7;
$L__BB0_8:
	ret;

}
	// .globl	_Z10dotKernel2PfS_i
.visible .entry _Z10dotKernel2PfS_i(
	.param .u64 .ptr .align 1 _Z10dotKernel2PfS_i_param_0,
	.param .u64 .ptr .align 1 _Z10dotKernel2PfS_i_param_1,
	.param .u32 _Z10dotKernel2PfS_i_param_2
)
{
	.reg .pred 	%p<6>;
	.reg .b32 	%r<15>;
	.reg .b32 	%f<6>;
	.reg .b64 	%rd<9>;

	ld.param.u64 	%rd1, [_Z10dotKernel2PfS_i_param_0];
	ld.param.u64 	%rd2, [_Z10dotKernel2PfS_i_param_1];
	ld.param.u32 	%r8, [_Z10dotKernel2PfS_i_param_2];
	mov.u32 	%r14, %ntid.x;
	mov.u32 	%r2, %ctaid.x;
	mov.u32 	%r3, %tid.x;
	mad.lo.s32 	%r4, %r14, %r2, %r3;
	shl.b32 	%r9, %r3, 2;
	mov.u32 	%r10, cache;
	add.s32 	%r5, %r10, %r9;
	mov.b32 	%r11, 0;
	st.shared.u32 	[%r5], %r11;
	setp.ge.s32 	%p1, %r4, %r8;
	@%p1 bra 	$L__BB1_7;
	cvta.to.global.u64 	%rd3, %rd1;
	mul.wide.s32 	%rd4, %r4, 4;
	add.s64 	%rd5, %rd3, %rd4;
	ld.global.f32 	%f1, [%rd5];
	st.shared.f32 	[%r5], %f1;
	bar.sync 	0;
	setp.lt.u32 	%p2, %r14, 2;
	@%p2 bra 	$L__BB1_5;
$L__BB1_2:
	shr.u32 	%r7, %r14, 1;
	setp.ge.u32 	%p3, %r3, %r7;
	@%p3 bra 	$L__BB1_4;
	shl.b32 	%r12, %r7, 2;
	add.s32 	%r13, %r5, %r12;
	ld.shared.f32 	%f2, [%r13];
	ld.shared.f32 	%f3, [%r5];
	add.f32 	%f4, %f2, %f3;
	st.shared.f32 	[%r5], %f4;
$L__BB1_4:
	bar.sync 	0;
	setp.gt.u32 	%p4, %r14, 3;
	mov.u32 	%r14, %r7;
	@%p4 bra 	$L__BB1_2;
$L__BB1_5:
	setp.ne.s32 	%p5, %r3, 0;
	@%p5 bra 	$L__BB1_7;
	ld.shared.f32 	%f5, [cache];
	cvta.to.global.u64 	%rd6, %rd2;
	mul.wide.u32 	%rd7, %r2, 4;
	add.s64 	%rd8, %rd6, %rd7;
	st.global.f32 	[%rd8], %f5;
$L__BB1_7:
	ret;

}


// ===== COMPILED SASS (sm_100) =====

	.target	sm_100

	.elftype	@"ET_EXEC"


//--------------------- .note.nv.tkinfo           --------------------------
	.section	.note.nv.tkinfo,"",@"SHT_NOTE"
	.sectionflags	@"SHF_NOTE_NV_TKINFO"
	.tkinfo
        /*0018*/ 	.word	0x00000002
        /*0030*/ 	.string	""
        /*0030*/ 	.string	"ptxas"
        /*0030*/ 	.string	"Cuda compilation tools, release 13.0, V13.0.88"
        /*0030*/ 	.string	"Build cuda_13.0.r13.0/compiler.36424714_0"
        /*0030*/ 	.string	"-arch sm_100 -m 64 "



//--------------------- .note.nv.cuinfo           --------------------------
	.section	.note.nv.cuinfo,"",@"SHT_NOTE"
	.sectionflags	@"SHF_NOTE_NV_CUINFO"
        /*0018*/ 	.short	0x0002
        /*001a*/ 	.short	0x0064
        /*001c*/ 	.short	0x0082
	.zero		2


//--------------------- .nv.info                  --------------------------
	.section	.nv.info,"",@"SHT_CUDA_INFO"
	.align	4


	//----- nvinfo : EIATTR_REGCOUNT
	.align		4
        /*0000*/ 	.byte	0x04, 0x2f
        /*0002*/ 	.short	(.L_1 - .L_0)
	.align		4
.L_0:
        /*0004*/ 	.word	index@(_Z10dotKernel1PfS_S_i)
        /*0008*/ 	.word	0x0000000d


	//----- nvinfo : EIATTR_FRAME_SIZE
	.align		4
.L_1:
        /*000c*/ 	.byte	0x04, 0x11
        /*000e*/ 	.short	(.L_3 - .L_2)
	.align		4
.L_2:
        /*0010*/ 	.word	index@(_Z10dotKernel1PfS_S_i)
        /*0014*/ 	.word	0x00000000


	//----- nvinfo : EIATTR_REGCOUNT
	.align		4
.L_3:
        /*0018*/ 	.byte	0x04, 0x2f
        /*001a*/ 	.short	(.L_5 - .L_4)
	.align		4
.L_4:
        /*001c*/ 	.word	index@(_Z10dotKernel2PfS_i)
        /*0020*/ 	.word	0x0000000a


	//----- nvinfo : EIATTR_FRAME_SIZE
	.align		4
.L_5:
        /*0024*/ 	.byte	0x04, 0x11
        /*0026*/ 	.short	(.L_7 - .L_6)
	.align		4
.L_6:
        /*0028*/ 	.word	index@(_Z10dotKernel2PfS_i)
        /*002c*/ 	.word	0x00000000


	//----- nvinfo : EIATTR_MIN_STACK_SIZE
	.align		4
.L_7:
        /*0030*/ 	.byte	0x04, 0x12
        /*0032*/ 	.short	(.L_9 - .L_8)
	.align		4
.L_8:
        /*0034*/ 	.word	index@(_Z10dotKernel2PfS_i)
        /*0038*/ 	.word	0x00000000


	//----- nvinfo : EIATTR_MIN_STACK_SIZE
	.align		4
.L_9:
        /*003c*/ 	.byte	0x04, 0x12
        /*003e*/ 	.short	(.L_11 - .L_10)
	.align		4
.L_10:
        /*0040*/ 	.word	index@(_Z10dotKernel1PfS_S_i)
        /*0044*/ 	.word	0x00000000
.L_11:


//--------------------- .nv.compat                --------------------------
	.section	.nv.compat,"",@"SHT_CUDA_COMPAT_INFO"
	.align	4
        /*0000*/ 	.byte	0x02, 0x09, 0x00, 0x00, 0x02, 0x02, 0x01, 0x00, 0x02, 0x05, 0x05, 0x00, 0x03, 0x07, 0x01, 0x01
        /*0010*/ 	.byte	0x02, 0x03, 0x00, 0x00, 0x02, 0x06, 0x01, 0x00, 0x04, 0x0b, 0x08, 0x00, 0x09, 0x00, 0x00, 0x00
        /*0020*/ 	.byte	0x00, 0x00, 0x00, 0x00


//--------------------- .nv.info._Z10dotKernel2PfS_i --------------------------
	.section	.nv.info._Z10dotKernel2PfS_i,"",@"SHT_CUDA_INFO"
	.sectionflags	@""
	.align	4


	//----- nvinfo : EIATTR_CUDA_API_VERSION
	.align		4
        /*0000*/ 	.byte	0x04, 0x37
        /*0002*/ 	.short	(.L_13 - .L_12)
.L_12:
        /*0004*/ 	.word	0x00000082


	//----- nvinfo : EIATTR_KPARAM_INFO
	.align		4
.L_13:
        /*0008*/ 	.byte	0x04, 0x17
        /*000a*/ 	.short	(.L_15 - .L_14)
.L_14:
        /*000c*/ 	.word	0x00000000
        /*0010*/ 	.short	0x0002
        /*0012*/ 	.short	0x0010
        /*0014*/ 	.byte	0x00, 0xf0, 0x11, 0x00


	//----- nvinfo : EIATTR_KPARAM_INFO
	.align		4
.L_15:
        /*0018*/ 	.byte	0x04, 0x17
        /*001a*/ 	.short	(.L_17 - .L_16)
.L_16:
        /*001c*/ 	.word	0x00000000
        /*0020*/ 	.short	0x0001
        /*0022*/ 	.short	0x0008
        /*0024*/ 	.byte	0x00, 0xf5, 0x21, 0x00


	//----- nvinfo : EIATTR_KPARAM_INFO
	.align		4
.L_17:
        /*0028*/ 	.byte	0x04, 0x17
        /*002a*/ 	.short	(.L_19 - .L_18)
.L_18:
        /*002c*/ 	.word	0x00000000
        /*0030*/ 	.short	0x0000
        /*0032*/ 	.short	0x0000
        /*0034*/ 	.byte	0x00, 0xf5, 0x21, 0x00


	//----- nvinfo : EIATTR_SPARSE_MMA_MASK
	.align		4
.L_19:
        /*0038*/ 	.byte	0x03, 0x50
        /*003a*/ 	.short	0x0000


	//----- nvinfo : EIATTR_MAXREG_COUNT
	.align		4
        /*003c*/ 	.byte	0x03, 0x1b
        /*003e*/ 	.short	0x00ff


	//----- nvinfo : EIATTR_NUM_BARRIERS
	.align		4
        /*0040*/ 	.byte	0x02, 0x4c
        /*0042*/ 	.byte	0x01
	.zero		1


	//----- nvinfo : EIATTR_MERCURY_ISA_VERSION
	.align		4
        /*0044*/ 	.byte	0x03, 0x5f
        /*0046*/ 	.short	0x0101


	//----- nvinfo : EIATTR_VRC_CTA_INIT_COUNT
	.align		4
        /*0048*/ 	.byte	0x02, 0x4a
	.zero		1
	.zero		1


	//----- nvinfo : EIATTR_EXIT_INSTR_OFFSETS
	.align		4
        /*004c*/ 	.byte	0x04, 0x1c
        /*004e*/ 	.short	(.L_21 - .L_20)


	//   ....[0]....
.L_20:
        /*0050*/ 	.word	0x000000d0


	//   ....[1]....
        /*0054*/ 	.word	0x00000220


	//   ....[2]....
        /*0058*/ 	.word	0x000002a0


	//----- nvinfo : EIATTR_CBANK_PARAM_SIZE
	.align		4
.L_21:
        /*005c*/ 	.byte	0x03, 0x19
        /*005e*/ 	.short	0x0014


	//----- nvinfo : EIATTR_PARAM_CBANK
	.align		4
        /*0060*/ 	.byte	0x04, 0x0a
        /*0062*/ 	.short	(.L_23 - .L_22)
	.align		4
.L_22:
        /*0064*/ 	.word	index@(.nv.constant0._Z10dotKernel2PfS_i)
        /*0068*/ 	.short	0x0380
        /*006a*/ 	.short	0x0014


	//----- nvinfo : EIATTR_SW_WAR
	.align		4
.L_23:
        /*006c*/ 	.byte	0x04, 0x36
        /*006e*/ 	.short	(.L_25 - .L_24)
.L_24:
        /*0070*/ 	.word	0x00000008
.L_25:


//--------------------- .nv.info._Z10dotKernel1PfS_S_i --------------------------
	.section	.nv.info._Z10dotKernel1PfS_S_i,"",@"SHT_CUDA_INFO"
	.sectionflags	@""
	.align	4


	//----- nvinfo : EIATTR_CUDA_API_VERSION
	.align		4
        /*0000*/ 	.byte	0x04, 0x37
        /*0002*/ 	.short	(.L_27 - .L_26)
.L_26:
        /*0004*/ 	.word	0x00000082


	//----- nvinfo : EIATTR_KPARAM_INFO
	.align		4
.L_27:
        /*0008*/ 	.byte	0x04, 0x17
        /*000a*/ 	.short	(.L_29 - .L_28)
.L_28:
        /*000c*/ 	.word	0x00000000
        /*0010*/ 	.short	0x0003
        /*0012*/ 	.short	0x0018
        /*0014*/ 	.byte	0x00, 0xf0, 0x11, 0x00


	//----- nvinfo : EIATTR_KPARAM_INFO
	.align		4
.L_29:
        /*0018*/ 	.byte	0x04, 0x17
        /*001a*/ 	.short	(.L_31 - .L_30)
.L_30:
        /*001c*/ 	.word	0x00000000
        /*0020*/ 	.short	0x0002
        /*0022*/ 	.short	0x0010
        /*0024*/ 	.byte	0x00, 0xf5, 0x21, 0x00


	//----- nvinfo : EIATTR_KPARAM_INFO
	.align		4
.L_31:
        /*0028*/ 	.byte	0x04, 0x17
        /*002a*/ 	.short	(.L_33 - .L_32)
.L_32:
        /*002c*/ 	.word	0x00000000
        /*0030*/ 	.short	0x0001
        /*0032*/ 	.short	0x0008
        /*0034*/ 	.byte	0x00, 0xf5, 0x21, 0x00


	//----- nvinfo : EIATTR_KPARAM_INFO
	.align		4
.L_33:
        /*0038*/ 	.byte	0x04, 0x17
        /*003a*/ 	.short	(.L_35 - .L_34)
.L_34:
        /*003c*/ 	.word	0x00000000
        /*0040*/ 	.short	0x0000
        /*0042*/ 	.short	0x0000
        /*0044*/ 	.byte	0x00, 0xf5, 0x21, 0x00


	//----- nvinfo : EIATTR_SPARSE_MMA_MASK
	.align		4
.L_35:
        /*0048*/ 	.byte	0x03, 0x50
        /*004a*/ 	.short	0x0000


	//----- nvinfo : EIATTR_MAXREG_COUNT
	.align		4
        /*004c*/ 	.byte	0x03, 0x1b
        /*004e*/ 	.short	0x00ff


	//----- nvinfo : EIATTR_NUM_BARRIERS
	.align		4
        /*0050*/ 	.byte	0x02, 0x4c
        /*0052*/ 	.byte	0x01
	.zero		1


	//----- nvinfo : EIATTR_MERCURY_ISA_VERSION
	.align		4
        /*0054*/ 	.byte	0x03, 0x5f
        /*0056*/ 	.short	0x0101


	//----- nvinfo : EIATTR_VRC_CTA_INIT_COUNT
	.align		4
        /*0058*/ 	.byte	0x02, 0x4a
	.zero		1
	.zero		1


	//----- nvinfo : EIATTR_EXIT_INSTR_OFFSETS
	.align		4
        /*005c*/ 	.byte	0x04, 0x1c
        /*005e*/ 	.short	(.L_37 - .L_36)


	//   ....[0]....
.L_36:
        /*0060*/ 	.word	0x000000d0


	//   ....[1]....
        /*0064*/ 	.word	0x000002b0


	//   ....[2]....
        /*0068*/ 	.word	0x00000330


	//----- nvinfo : EIATTR_CBANK_PARAM_SIZE
	.align		4
.L_37:
        /*006c*/ 	.byte	0x03, 0x19
        /*006e*/ 	.short	0x001c


	//----- nvinfo : EIATTR_PARAM_CBANK
	.align		4
        /*0070*/ 	.byte	0x04, 0x0a
        /*0072*/ 	.short	(.L_39 - .L_38)
	.align		4
.L_38:
        /*0074*/ 	.word	index@(.nv.constant0._Z10dotKernel1PfS_S_i)
        /*0078*/ 	.short	0x0380
        /*007a*/ 	.short	0x001c


	//----- nvinfo : EIATTR_SW_WAR
	.align		4
.L_39:
        /*007c*/ 	.byte	0x04, 0x36
        /*007e*/ 	.short	(.L_41 - .L_40)
.L_40:
        /*0080*/ 	.word	0x00000008
.L_41:


//--------------------- .nv.callgraph             --------------------------
	.section	.nv.callgraph,"",@"SHT_CUDA_CALLGRAPH"
	.align	4
	.sectionentsize	8
	.align		4
        /*0000*/ 	.word	0x00000000
	.align		4
        /*0004*/ 	.word	0xffffffff
	.align		4
        /*0008*/ 	.word	0x00000000
	.align		4
        /*000c*/ 	.word	0xfffffffe
	.align		4
        /*0010*/ 	.word	0x00000000
	.align		4
        /*0014*/ 	.word	0xfffffffd
	.align		4
        /*0018*/ 	.word	0x00000000
	.align		4
        /*001c*/ 	.word	0xfffffffc


//--------------------- .text._Z10dotKernel2PfS_i --------------------------
	.section	.text._Z10dotKernel2PfS_i,"ax",@progbits
	.align	128
        .global         _Z10dotKernel2PfS_i
        .type           _Z10dotKernel2PfS_i,@function
        .size           _Z10dotKernel2PfS_i,(.L_x_6 - _Z10dotKernel2PfS_i)
        .other          _Z10dotKernel2PfS_i,@"STO_CUDA_ENTRY STV_DEFAULT"
_Z10dotKernel2PfS_i:
.text._Z10dotKernel2PfS_i:
[----:B------:R-:W-:Y:S01]  /*0000*/  LDC R1, c[0x0][0x37c] ;  /* 0x0000df00ff017b82 */ /* 0x000fe20000000800 */
[----:B------:R-:W0:Y:S07]  /*0010*/  S2R R6, SR_TID.X ;  /* 0x0000000000067919 */ /* 0x000e2e0000002100 */
[----:B------:R-:W1:Y:S01]  /*0020*/  S2UR UR5, SR_CgaCtaId ;  /* 0x00000000000579c3 */ /* 0x000e620000008800 */
[----:B------:R-:W2:Y:S01]  /*0030*/  LDCU UR6, c[0x0][0x360] ;  /* 0x00006c00ff0677ac */ /* 0x000ea20008000800 */
[----:B------:R-:W3:Y:S01]  /*0040*/  S2R R7, SR_CTAID.X ;  /* 0x0000000000077919 */ /* 0x000ee20000002500 */
[----:B------:R-:W4:Y:S01]  /*0050*/  LDCU UR7, c[0x0][0x390] ;  /* 0x00007200ff0777ac */ /* 0x000f220008000800 */
[----:B------:R-:W-:Y:S01]  /*0060*/  UMOV UR4, 0x400 ;  /* 0x0000040000047882 */ /* 0x000fe20000000000 */
[----:B--2---:R-:W-:Y:S01]  /*0070*/  IMAD.U32 R4, RZ, RZ, UR6 ;  /* 0x00000006ff047e24 */ /* 0x004fe2000f8e00ff */
[----:B-1----:R-:W-:-:S06]  /*0080*/  ULEA UR4, UR5, UR4, 0x18 ;  /* 0x0000000405047291 */ /* 0x002fcc000f8ec0ff */
[----:B0-----:R-:W-:Y:S01]  /*0090*/  LEA R0, R6, UR4, 0x2 ;  /* 0x0000000406007c11 */ /* 0x001fe2000f8e10ff */
[----:B---3--:R-:W-:-:S04]  /*00a0*/  IMAD R5, R7, UR6, R6 ;  /* 0x0000000607057c24 */ /* 0x008fc8000f8e0206 */
[----:B------:R0:W-:Y:S01]  /*00b0*/  STS [R0], RZ ;  /* 0x000000ff00007388 */ /* 0x0001e20000000800 */
[----:B----4-:R-:W-:-:S13]  /*00c0*/  ISETP.GE.AND P0, PT, R5, UR7, PT ;  /* 0x0000000705007c0c */ /* 0x010fda000bf06270 */
[----:B0-----:R-:W-:Y:S05]  /*00d0*/  @P0 EXIT ;  /* 0x000000000000094d */ /* 0x001fea0003800000 */
[----:B------:R-:W0:Y:S01]  /*00e0*/  LDC.64 R2, c[0x0][0x380] ;  /* 0x0000e000ff027b82 */ /* 0x000e220000000a00 */
[----:B------:R-:W1:Y:S01]  /*00f0*/  LDCU.64 UR6, c[0x0][0x358] ;  /* 0x00006b00ff0677ac */ /* 0x000e620008000a00 */
[----:B0-----:R-:W-:-:S06]  /*0100*/  IMAD.WIDE R2, R5, 0x4, R2 ;  /* 0x0000000405027825 */ /* 0x001fcc00078e0202 */
[----:B-1----:R-:W2:Y:S01]  /*0110*/  LDG.E R3, desc[UR6][R2.64] ;  /* 0x0000000602037981 */ /* 0x002ea2000c1e1900 */
[----:B------:R-:W-:Y:S02]  /*0120*/  ISETP.GE.U32.AND P1, PT, R4, 0x2, PT ;  /* 0x000000020400780c */ /* 0x000fe40003f26070 */
[----:B------:R-:W-:Y:S01]  /*0130*/  ISETP.NE.AND P0, PT, R6, RZ, PT ;  /* 0x000000ff0600720c */ /* 0x000fe20003f05270 */
[----:B--2---:R0:W-:Y:S01]  /*0140*/  STS [R0], R3 ;  /* 0x0000000300007388 */ /* 0x0041e20000000800 */
[----:B------:R-:W-:Y:S09]  /*0150*/  BAR.SYNC.DEFER_BLOCKING 0x0 ;  /* 0x0000000000007b1d */ /* 0x000ff20000010000 */
[----:B------:R-:W-:Y:S05]  /*0160*/  @!P1 BRA `(.L_x_0) ;  /* 0x00000000002c9947 */ /* 0x000fea0003800000 */
.L_x_1:
[----:B------:R-:W-:-:S04]  /*0170*/  SHF.R.U32.HI R5, RZ, 0x1, R4 ;  /* 0x00000001ff057819 */ /* 0x000fc80000011604 */
[----:B------:R-:W-:-:S13]  /*0180*/  ISETP.GE.U32.AND P1, PT, R6, R5, PT ;  /* 0x000000050600720c */ /* 0x000fda0003f26070 */
[----:B------:R-:W-:Y:S01]  /*0190*/  @!P1 IMAD R2, R5, 0x4, R0 ;  /* 0x0000000405029824 */ /* 0x000fe200078e0200 */
[----:B0-----:R-:W-:Y:S05]  /*01a0*/  @!P1 LDS R3, [R0] ;  /* 0x0000000000039984 */ /* 0x001fea0000000800 */
[----:B------:R-:W0:Y:S02]  /*01b0*/  @!P1 LDS R2, [R2] ;  /* 0x0000000002029984 */ /* 0x000e240000000800 */
[----:B0-----:R-:W-:-:S05]  /*01c0*/  @!P1 FADD R3, R2, R3 ;  /* 0x0000000302039221 */ /* 0x001fca0000000000 */
[----:B------:R1:W-:Y:S01]  /*01d0*/  @!P1 STS [R0], R3 ;  /* 0x0000000300009388 */ /* 0x0003e20000000800 */
[----:B------:R-:W-:Y:S01]  /*01e0*/  BAR.SYNC.DEFER_BLOCKING 0x0 ;  /* 0x0000000000007b1d */ /* 0x000fe20000010000 */
[----:B------:R-:W-:Y:S01]  /*01f0*/  ISETP.GT.U32.AND P1, PT, R4, 0x3, PT ;  /* 0x000000030400780c */ /* 0x000fe20003f24070 */
[----:B------:R-:W-:-:S12]  /*0200*/  IMAD.MOV.U32 R4, RZ, RZ, R5 ;  /* 0x000000ffff047224 */ /* 0x000fd800078e0005 */
[----:B-1----:R-:W-:Y:S05]  /*0210*/  @P1 BRA `(.L_x_1) ;  /* 0xfffffffc00d41947 */ /* 0x002fea000383ffff */
.L_x_0:
[----:B------:R-:W-:Y:S05]  /*0220*/  @P0 EXIT ;  /* 0x000000000000094d */ /* 0x000fea0003800000 */
[----:B------:R-:W1:Y:S01]  /*0230*/  S2UR UR5, SR_CgaCtaId ;  /* 0x00000000000579c3 */ /* 0x000e620000008800 */
[----:B------:R-:W-:-:S07]  /*0240*/  UMOV UR4, 0x400 ;  /* 0x0000040000047882 */ /* 0x000fce0000000000 */
[----:B0-----:R-:W0:Y:S01]  /*0250*/  LDC.64 R2, c[0x0][0x388] ;  /* 0x0000e200ff027b82 */ /* 0x001e220000000a00 */
[----:B-1----:R-:W-:Y:S01]  /*0260*/  ULEA UR4, UR5, UR4, 0x18 ;  /* 0x0000000405047291 */ /* 0x002fe2000f8ec0ff */
[----:B0-----:R-:W-:-:S08]  /*0270*/  IMAD.WIDE.U32 R2, R7, 0x4, R2 ;  /* 0x0000000407027825 */ /* 0x001fd000078e0002 */
[----:B------:R-:W0:Y:S04]  /*0280*/  LDS R5, [UR4] ;  /* 0x00000004ff057984 */ /* 0x000e280008000800 */
[----:B0-----:R-:W-:Y:S01]  /*0290*/  STG.E desc[UR6][R2.64], R5 ;  /* 0x0000000502007986 */ /* 0x001fe2000c101906 */
[----:B------:R-:W-:Y:S05]  /*02a0*/  EXIT ;  /* 0x000000000000794d */ /* 0x000fea0003800000 */
.L_x_2:
[----:B------:R-:W-:-:S00]  /*02b0*/  BRA `(.L_x_2) ;  /* 0xfffffffc00fc7947 */ /* 0x000fc0000383ffff */
[----:B------:R-:W-:-:S00]  /*02c0*/  NOP ;  /* 0x0000000000007918 */ /* 0x000fc00000000000 */
        /* <DEDUP_REMOVED lines=11> */
.L_x_6:


//--------------------- .text._Z10dotKernel1PfS_S_i --------------------------
	.section	.text._Z10dotKernel1PfS_S_i,"ax",@progbits
	.align	128
        .global         _Z10dotKernel1PfS_S_i
        .type           _Z10dotKernel1PfS_S_i,@function
        .size           _Z10dotKernel1PfS_S_i,(.L_x_7 - _Z10dotKernel1PfS_S_i)
        .other          _Z10dotKernel1PfS_S_i,@"STO_CUDA_ENTRY STV_DEFAULT"
_Z10dotKernel1PfS_S_i:
.text._Z10dotKernel1PfS_S_i:
[----:B------:R-:W-:Y:S01]  /*0000*/  LDC R1, c[0x0][0x37c] ;  /* 0x0000df00ff017b82 */ /* 0x000fe20000000800 */
[----:B------:R-:W0:Y:S01]  /*0010*/  S2R R9, SR_CTAID.X ;  /* 0x0000000000097919 */ /* 0x000e220000002500 */
[----:B------:R-:W0:Y:S01]  /*0020*/  LDCU UR4, c[0x0][0x360] ;  /* 0x00006c00ff0477ac */ /* 0x000e220008000800 */
[----:B------:R-:W0:Y:S01]  /*0030*/  S2R R8, SR_TID.X ;  /* 0x0000000000087919 */ /* 0x000e220000002100 */
[----:B------:R-:W1:Y:S01]  /*0040*/  LDCU UR5, c[0x0][0x398] ;  /* 0x00007300ff0577ac */ /* 0x000e620008000800 */
[----:B0-----:R-:W-:-:S05]  /*0050*/  IMAD R7, R9, UR4, R8 ;  /* 0x0000000409077c24 */ /* 0x001fca000f8e0208 */
[----:B-1----:R-:W-:-:S13]  /*0060*/  ISETP.GE.AND P0, PT, R7, UR5, PT ;  /* 0x0000000507007c0c */ /* 0x002fda000bf06270 */
[----:B------:R-:W0:Y:S01]  /*0070*/  @P0 S2R R3, SR_CgaCtaId ;  /* 0x0000000000030919 */ /* 0x000e220000008800 */
[----:B------:R-:W-:-:S04]  /*0080*/  @P0 MOV R0, 0x400 ;  /* 0x0000040000000802 */ /* 0x000fc80000000f00 */
[----:B0-----:R-:W-:-:S05]  /*0090*/  @P0 LEA R0, R3, R0, 0x18 ;  /* 0x0000000003000211 */ /* 0x001fca00078ec0ff */
[----:B------:R-:W-:Y:S02]  /*00a0*/  @P0 IMAD R2, R8, 0x4, R0 ;  /* 0x0000000408020824 */ /* 0x000fe400078e0200 */
[----:B------:R-:W-:-:S03]  /*00b0*/  IMAD.U32 R0, RZ, RZ, UR4 ;  /* 0x00000004ff007e24 */ /* 0x000fc6000f8e00ff */
[----:B------:R0:W-:Y:S01]  /*00c0*/  @P0 STS [R2], RZ ;  /* 0x000000ff02000388 */ /* 0x0001e20000000800 */
[----:B------:R-:W-:Y:S05]  /*00d0*/  @P0 EXIT ;  /* 0x000000000000094d */ /* 0x000fea0003800000 */
[----:B0-----:R-:W0:Y:S01]  /*00e0*/  LDC.64 R2, c[0x0][0x380] ;  /* 0x0000e000ff027b82 */ /* 0x001e220000000a00 */
[----:B------:R-:W1:Y:S07]  /*00f0*/  LDCU.64 UR6, c[0x0][0x358] ;  /* 0x00006b00ff0677ac */ /* 0x000e6e0008000a00 */
[----:B------:R-:W2:Y:S01]  /*0100*/  LDC.64 R4, c[0x0][0x388] ;  /* 0x0000e200ff047b82 */ /* 0x000ea20000000a00 */
[----:B0-----:R-:W-:-:S06]  /*0110*/  IMAD.WIDE R2, R7, 0x4, R2 ;  /* 0x0000000407027825 */ /* 0x001fcc00078e0202 */
[----:B-1----:R-:W3:Y:S01]  /*0120*/  LDG.E R2, desc[UR6][R2.64] ;  /* 0x0000000602027981 */ /* 0x002ee2000c1e1900 */
[----:B--2---:R-:W-:-:S06]  /*0130*/  IMAD.WIDE R4, R7, 0x4, R4 ;  /* 0x0000000407047825 */ /* 0x004fcc00078e0204 */
[----:B------:R-:W3:Y:S01]  /*0140*/  LDG.E R5, desc[UR6][R4.64] ;  /* 0x0000000604057981 */ /* 0x000ee2000c1e1900 */
[----:B------:R-:W0:Y:S01]  /*0150*/  S2UR UR5, SR_CgaCtaId ;  /* 0x00000000000579c3 */ /* 0x000e220000008800 */
[----:B------:R-:W-:Y:S01]  /*0160*/  UMOV UR4, 0x400 ;  /* 0x0000040000047882 */ /* 0x000fe20000000000 */
[----:B------:R-:W-:Y:S01]  /*0170*/  ISETP.GE.U32.AND P1, PT, R0, 0x2, PT ;  /* 0x000000020000780c */ /* 0x000fe20003f26070 */
[----:B------:R-:W-:Y:S05]  /*0180*/  WARPSYNC.ALL ;  /* 0x0000000000007948 */ /* 0x000fea0003800000 */
[----:B------:R-:W-:Y:S01]  /*0190*/  ISETP.NE.AND P0, PT, R8, RZ, PT ;  /* 0x000000ff0800720c */ /* 0x000fe20003f05270 */
[----:B0-----:R-:W-:-:S06]  /*01a0*/  ULEA UR4, UR5, UR4, 0x18 ;  /* 0x0000000405047291 */ /* 0x001fcc000f8ec0ff */
[----:B------:R-:W-:Y:S01]  /*01b0*/  LEA R10, R8, UR4, 0x2 ;  /* 0x00000004080a7c11 */ /* 0x000fe2000f8e10ff */
[----:B---3--:R-:W-:-:S05]  /*01c0*/  FMUL R6, R2, R5 ;  /* 0x0000000502067220 */ /* 0x008fca0000400000 */
[----:B------:R0:W-:Y:S01]  /*01d0*/  STS [R10], R6 ;  /* 0x000000060a007388 */ /* 0x0001e20000000800 */
[----:B------:R-:W-:Y:S06]  /*01e0*/  BAR.SYNC.DEFER_BLOCKING 0x0 ;  /* 0x0000000000007b1d */ /* 0x000fec0000010000 */
[----:B------:R-:W-:Y:S05]  /*01f0*/  @!P1 BRA `(.L_x_3) ;  /* 0x00000000002c9947 */ /* 0x000fea0003800000 */
.L_x_4:
[----:B------:R-:W-:-:S04]  /*0200*/  SHF.R.U32.HI R5, RZ, 0x1, R0 ;  /* 0x00000001ff057819 */ /* 0x000fc80000011600 */
[----:B------:R-:W-:-:S13]  /*0210*/  ISETP.GE.U32.AND P1, PT, R8, R5, PT ;  /* 0x000000050800720c */ /* 0x000fda0003f26070 */
[----:B------:R-:W-:Y:S01]  /*0220*/  @!P1 LEA R2, R5, R10, 0x2 ;  /* 0x0000000a05029211 */ /* 0x000fe200078e10ff */
[----:B------:R-:W-:Y:S05]  /*0230*/  @!P1 LDS R3, [R10] ;  /* 0x000000000a039984 */ /* 0x000fea0000000800 */
[----:B------:R-:W1:Y:S02]  /*0240*/  @!P1 LDS R2, [R2] ;  /* 0x0000000002029984 */ /* 0x000e640000000800 */
[----:B-1----:R-:W-:-:S05]  /*0250*/  @!P1 FADD R3, R2, R3 ;  /* 0x0000000302039221 */ /* 0x002fca0000000000 */
[----:B------:R1:W-:Y:S01]  /*0260*/  @!P1 STS [R10], R3 ;  /* 0x000000030a009388 */ /* 0x0003e20000000800 */
[----:B------:R-:W-:Y:S01]  /*0270*/  BAR.SYNC.DEFER_BLOCKING 0x0 ;  /* 0x0000000000007b1d */ /* 0x000fe20000010000 */
[----:B------:R-:W-:Y:S01]  /*0280*/  ISETP.GT.U32.AND P1, PT, R0, 0x3, PT ;  /* 0x000000030000780c */ /* 0x000fe20003f24070 */
[----:B------:R-:W-:-:S12]  /*0290*/  IMAD.MOV.U32 R0, RZ, RZ, R5 ;  /* 0x000000ffff007224 */ /* 0x000fd800078e0005 */
[----:B-1----:R-:W-:Y:S05]  /*02a0*/  @P1 BRA `(.L_x_4) ;  /* 0xfffffffc00d41947 */ /* 0x002fea000383ffff */
.L_x_3:
[----:B------:R-:W-:Y:S05]  /*02b0*/  @P0 EXIT ;  /* 0x000000000000094d */ /* 0x000fea0003800000 */
[----:B------:R-:W1:Y:S01]  /*02c0*/  S2UR UR5, SR_CgaCtaId ;  /* 0x00000000000579c3 */ /* 0x000e620000008800 */
[----:B------:R-:W-:-:S07]  /*02d0*/  UMOV UR4, 0x400 ;  /* 0x0000040000047882 */ /* 0x000fce0000000000 */
[----:B------:R-:W2:Y:S01]  /*02e0*/  LDC.64 R2, c[0x0][0x390] ;  /* 0x0000e400ff027b82 */ /* 0x000ea20000000a00 */
[----:B-1----:R-:W-:Y:S01]  /*02f0*/  ULEA UR4, UR5, UR4, 0x18 ;  /* 0x0000000405047291 */ /* 0x002fe2000f8ec0ff */
[----:B--2---:R-:W-:-:S08]  /*0300*/  IMAD.WIDE.U32 R2, R9, 0x4, R2 ;  /* 0x0000000409027825 */ /* 0x004fd000078e0002 */
[----:B------:R-:W1:Y:S04]  /*0310*/  LDS R5, [UR4] ;  /* 0x00000004ff057984 */ /* 0x000e680008000800 */
[----:B-1----:R-:W-:Y:S01]  /*0320*/  STG.E desc[UR6][R2.64], R5 ;  /* 0x0000000502007986 */ /* 0x002fe2000c101906 */
[----:B------:R-:W-:Y:S05]  /*0330*/  EXIT ;  /* 0x000000000000794d */ /* 0x000fea0003800000 */
.L_x_5:
        /* <DEDUP_REMOVED lines=12> */
.L_x_7:


//--------------------- .nv.shared._Z10dotKernel2PfS_i --------------------------
	.section	.nv.shared._Z10dotKernel2PfS_i,"aw",@nobits
	.sectionflags	@""
	.align	16
	.zero		1024


//--------------------- .nv.shared.reserved.0     --------------------------
	.section	.nv.shared.reserved.0,"aw",@nobits
	.weak		__nv_reservedSMEM_offset_0_alias
	.size		__nv_reservedSMEM_offset_0_alias, 0, 64
	.other		__nv_reservedSMEM_offset_0_alias,@"STO_CUDA_RESERVED_SHARED STV_DEFAULT"
__nv_reservedSMEM_offset_0_alias:
	.zero		0
	.zero		64


//--------------------- .nv.shared._Z10dotKernel1PfS_S_i --------------------------
	.section	.nv.shared._Z10dotKernel1PfS_S_i,"aw",@nobits
	.sectionflags	@""
	.align	16
	.zero		1024


//--------------------- .nv.constant0._Z10dotKernel2PfS_i --------------------------
	.section	.nv.constant0._Z10dotKernel2PfS_i,"a",@progbits
	.sectionflags	@""
	.align	4
.nv.constant0._Z10dotKernel2PfS_i:
	.zero		916


//--------------------- .nv.constant0._Z10dotKernel1PfS_S_i --------------------------
	.section	.nv.constant0._Z10dotKernel1PfS_S_i,"a",@progbits
	.sectionflags	@""
	.align	4
.nv.constant0._Z10dotKernel1PfS_S_i:
	.zero		924


//--------------------- SYMBOLS --------------------------

	.type		.nv.reservedSmem.offset0,@object
	.size		.nv.reservedSmem.offset0,0x4
	.type		.nv.reservedSmem.cap,@object
	.size		.nv.reservedSmem.cap,0x4
